//
// Generated by NVIDIA NVVM Compiler
//
// Compiler Build ID: CL-36424714
// Cuda compilation tools, release 13.0, V13.0.88
// Based on NVVM 20.0.0
//

.version 9.0
.target sm_100
.address_size 64

	// .globl	_Z8cuda_addPfS_i

.visible .entry _Z8cuda_addPfS_i(
	.param .u64 .ptr .align 1 _Z8cuda_addPfS_i_param_0,
	.param .u64 .ptr .align 1 _Z8cuda_addPfS_i_param_1,
	.param .u32 _Z8cuda_addPfS_i_param_2
)
{
	.reg .b32 	%r<11>;
	.reg .b32 	%f<3>;
	.reg .b64 	%rd<8>;

	ld.param.u64 	%rd1, [_Z8cuda_addPfS_i_param_0];
	ld.param.u64 	%rd2, [_Z8cuda_addPfS_i_param_1];
	ld.param.u32 	%r1, [_Z8cuda_addPfS_i_param_2];
	cvta.to.global.u64 	%rd3, %rd2;
	cvta.to.global.u64 	%rd4, %rd1;
	mov.u32 	%r2, %ctaid.x;
	mov.u32 	%r3, %ntid.x;
	mov.u32 	%r4, %tid.x;
	mad.lo.s32 	%r5, %r2, %r3, %r4;
	mov.u32 	%r6, %ctaid.y;
	mov.u32 	%r7, %ntid.y;
	mov.u32 	%r8, %tid.y;
	mad.lo.s32 	%r9, %r6, %r7, %r8;
	mad.lo.s32 	%r10, %r1, %r5, %r9;
	mul.wide.s32 	%rd5, %r10, 4;
	add.s64 	%rd6, %rd4, %rd5;
	ld.global.f32 	%f1, [%rd6];
	add.f32 	%f2, %f1, %f1;
	add.s64 	%rd7, %rd3, %rd5;
	st.global.f32 	[%rd7], %f2;
	ret;

}


// ===== COMPILED SASS (sm_100) =====

	.target	sm_100

	.elftype	@"ET_EXEC"


//--------------------- .note.nv.tkinfo           --------------------------
	.section	.note.nv.tkinfo,"",@"SHT_NOTE"
	.sectionflags	@"SHF_NOTE_NV_TKINFO"
	.tkinfo
        /*0018*/ 	.word	0x00000002
        /*0030*/ 	.string	""
        /*0030*/ 	.string	"ptxas"
        /*0030*/ 	.string	"Cuda compilation tools, release 13.0, V13.0.88"
        /*0030*/ 	.string	"Build cuda_13.0.r13.0/compiler.36424714_0"
        /*0030*/ 	.string	"-arch sm_100 -m 64 "



//--------------------- .note.nv.cuinfo           --------------------------
	.section	.note.nv.cuinfo,"",@"SHT_NOTE"
	.sectionflags	@"SHF_NOTE_NV_CUINFO"
        /*0018*/ 	.short	0x0002
        /*001a*/ 	.short	0x0064
        /*001c*/ 	.short	0x0082
	.zero		2


//--------------------- .nv.info                  --------------------------
	.section	.nv.info,"",@"SHT_CUDA_INFO"
	.align	4


	//----- nvinfo : EIATTR_REGCOUNT
	.align		4
        /*0000*/ 	.byte	0x04, 0x2f
        /*0002*/ 	.short	(.L_1 - .L_0)
	.align		4
.L_0:
        /*0004*/ 	.word	index@(_Z8cuda_addPfS_i)
        /*0008*/ 	.word	0x0000000a


	//----- nvinfo : EIATTR_FRAME_SIZE
	.align		4
.L_1:
        /*000c*/ 	.byte	0x04, 0x11
        /*000e*/ 	.short	(.L_3 - .L_2)
	.align		4
.L_2:
        /*0010*/ 	.word	index@(_Z8cuda_addPfS_i)
        /*0014*/ 	.word	0x00000000


	//----- nvinfo : EIATTR_MIN_STACK_SIZE
	.align		4
.L_3:
        /*0018*/ 	.byte	0x04, 0x12
        /*001a*/ 	.short	(.L_5 - .L_4)
	.align		4
.L_4:
        /*001c*/ 	.word	index@(_Z8cuda_addPfS_i)
        /*0020*/ 	.word	0x00000000
.L_5:


//--------------------- .nv.compat                --------------------------
	.section	.nv.compat,"",@"SHT_CUDA_COMPAT_INFO"
	.align	4
        /*0000*/ 	.byte	0x02, 0x09, 0x00, 0x00, 0x02, 0x02, 0x01, 0x00, 0x02, 0x05, 0x05, 0x00, 0x03, 0x07, 0x01, 0x01
        /*0010*/ 	.byte	0x02, 0x03, 0x00, 0x00, 0x02, 0x06, 0x01, 0x00, 0x04, 0x0b, 0x08, 0x00, 0x09, 0x00, 0x00, 0x00
        /*0020*/ 	.byte	0x00, 0x00, 0x00, 0x00


//--------------------- .nv.info._Z8cuda_addPfS_i --------------------------
	.section	.nv.info._Z8cuda_addPfS_i,"",@"SHT_CUDA_INFO"
	.sectionflags	@""
	.align	4


	//----- nvinfo : EIATTR_CUDA_API_VERSION
	.align		4
        /*0000*/ 	.byte	0x04, 0x37
        /*0002*/ 	.short	(.L_7 - .L_6)
.L_6:
        /*0004*/ 	.word	0x00000082


	//----- nvinfo : EIATTR_KPARAM_INFO
	.align		4
.L_7:
        /*0008*/ 	.byte	0x04, 0x17
        /*000a*/ 	.short	(.L_9 - .L_8)
.L_8:
        /*000c*/ 	.word	0x00000000
        /*0010*/ 	.short	0x0002
        /*0012*/ 	.short	0x0010
        /*0014*/ 	.byte	0x00, 0xf0, 0x11, 0x00


	//----- nvinfo : EIATTR_KPARAM_INFO
	.align		4
.L_9:
        /*0018*/ 	.byte	0x04, 0x17
        /*001a*/ 	.short	(.L_11 - .L_10)
.L_10:
        /*001c*/ 	.word	0x00000000
        /*0020*/ 	.short	0x0001
        /*0022*/ 	.short	0x0008
        /*0024*/ 	.byte	0x00, 0xf5, 0x21, 0x00


	//----- nvinfo : EIATTR_KPARAM_INFO
	.align		4
.L_11:
        /*0028*/ 	.byte	0x04, 0x17
        /*002a*/ 	.short	(.L_13 - .L_12)
.L_12:
        /*002c*/ 	.word	0x00000000
        /*0030*/ 	.short	0x0000
        /*0032*/ 	.short	0x0000
        /*0034*/ 	.byte	0x00, 0xf5, 0x21, 0x00


	//----- nvinfo : EIATTR_SPARSE_MMA_MASK
	.align		4
.L_13:
        /*0038*/ 	.byte	0x03, 0x50
        /*003a*/ 	.short	0x0000


	//----- nvinfo : EIATTR_MAXREG_COUNT
	.align		4
        /*003c*/ 	.byte	0x03, 0x1b
        /*003e*/ 	.short	0x00ff


	//----- nvinfo : EIATTR_MERCURY_ISA_VERSION
	.align		4
        /*0040*/ 	.byte	0x03, 0x5f
        /*0042*/ 	.short	0x0101


	//----- nvinfo : EIATTR_VRC_CTA_INIT_COUNT
	.align		4
        /*0044*/ 	.byte	0x02, 0x4a
	.zero		1
	.zero		1


	//----- nvinfo : EIATTR_EXIT_INSTR_OFFSETS
	.align		4
        /*0048*/ 	.byte	0x04, 0x1c
        /*004a*/ 	.short	(.L_15 - .L_14)


	//   ....[0]....
.L_14:
        /*004c*/ 	.word	0x00000130


	//----- nvinfo : EIATTR_CBANK_PARAM_SIZE
	.align		4
.L_15:
        /*0050*/ 	.byte	0x03, 0x19
        /*0052*/ 	.short	0x0014


	//----- nvinfo : EIATTR_PARAM_CBANK
	.align		4
        /*0054*/ 	.byte	0x04, 0x0a
        /*0056*/ 	.short	(.L_17 - .L_16)
	.align		4
.L_16:
        /*0058*/ 	.word	index@(.nv.constant0._Z8cuda_addPfS_i)
        /*005c*/ 	.short	0x0380
        /*005e*/ 	.short	0x0014


	//----- nvinfo : EIATTR_SW_WAR
	.align		4
.L_17:
        /*0060*/ 	.byte	0x04, 0x36
        /*0062*/ 	.short	(.L_19 - .L_18)
.L_18:
        /*0064*/ 	.word	0x00000008
.L_19:


//--------------------- .nv.callgraph             --------------------------
	.section	.nv.callgraph,"",@"SHT_CUDA_CALLGRAPH"
	.align	4
	.sectionentsize	8
	.align		4
        /*0000*/ 	.word	0x00000000
	.align		4
        /*0004*/ 	.word	0xffffffff
	.align		4
        /*0008*/ 	.word	0x00000000
	.align		4
        /*000c*/ 	.word	0xfffffffe
	.align		4
        /*0010*/ 	.word	0x00000000
	.align		4
        /*0014*/ 	.word	0xfffffffd
	.align		4
        /*0018*/ 	.word	0x00000000
	.align		4
        /*001c*/ 	.word	0xfffffffc


//--------------------- .text._Z8cuda_addPfS_i    --------------------------
	.section	.text._Z8cuda_addPfS_i,"ax",@progbits
	.align	128
        .global         _Z8cuda_addPfS_i
        .type           _Z8cuda_addPfS_i,@function
        .size           _Z8cuda_addPfS_i,(.L_x_1 - _Z8cuda_addPfS_i)
        .other          _Z8cuda_addPfS_i,@"STO_CUDA_ENTRY STV_DEFAULT"
_Z8cuda_addPfS_i:
.text._Z8cuda_addPfS_i:
[----:B------:R-:W-:Y:S01]  /*0000*/  LDC R1, c[0x0][0x37c] ;  /* 0x0000df00ff017b82 */ /* 0x000fe20000000800 */
[----:B------:R-:W0:Y:S07]  /*0010*/  S2R R5, SR_TID.X ;  /* 0x0000000000057919 */ /* 0x000e2e0000002100 */
[----:B------:R-:W0:Y:S01]  /*0020*/  S2UR UR6, SR_CTAID.X ;  /* 0x00000000000679c3 */ /* 0x000e220000002500 */
[----:B------:R-:W1:Y:S01]  /*0030*/  LDCU UR8, c[0x0][0x390] ;  /* 0x00007200ff0877ac */ /* 0x000e620008000800 */
[----:B------:R-:W2:Y:S01]  /*0040*/  S2R R7, SR_TID.Y ;  /* 0x0000000000077919 */ /* 0x000ea20000002200 */
[----:B------:R-:W3:Y:S05]  /*0050*/  LDCU.64 UR4, c[0x0][0x358] ;  /* 0x00006b00ff0477ac */ /* 0x000eea0008000a00 */
[----:B------:R-:W0:Y:S08]  /*0060*/  LDC R0, c[0x0][0x360] ;  /* 0x0000d800ff007b82 */ /* 0x000e300000000800 */
[----:B------:R-:W2:Y:S08]  /*0070*/  S2UR UR7, SR_CTAID.Y ;  /* 0x00000000000779c3 */ /* 0x000eb00000002600 */
[----:B------:R-:W2:Y:S08]  /*0080*/  LDC R4, c[0x0][0x364] ;  /* 0x0000d900ff047b82 */ /* 0x000eb00000000800 */
[----:B------:R-:W4:Y:S01]  /*0090*/  LDC.64 R2, c[0x0][0x380] ;  /* 0x0000e000ff027b82 */ /* 0x000f220000000a00 */
[----:B0-----:R-:W-:-:S02]  /*00a0*/  IMAD R0, R0, UR6, R5 ;  /* 0x0000000600007c24 */ /* 0x001fc4000f8e0205 */
[----:B--2---:R-:W-:-:S04]  /*00b0*/  IMAD R5, R4, UR7, R7 ;  /* 0x0000000704057c24 */ /* 0x004fc8000f8e0207 */
[----:B-1----:R-:W-:Y:S02]  /*00c0*/  IMAD R7, R0, UR8, R5 ;  /* 0x0000000800077c24 */ /* 0x002fe4000f8e0205 */
[----:B------:R-:W0:Y:S02]  /*00d0*/  LDC.64 R4, c[0x0][0x388] ;  /* 0x0000e200ff047b82 */ /* 0x000e240000000a00 */
[----:B----4-:R-:W-:-:S06]  /*00e0*/  IMAD.WIDE R2, R7, 0x4, R2 ;  /* 0x0000000407027825 */ /* 0x010fcc00078e0202 */
[----:B---3--:R-:W2:Y:S01]  /*00f0*/  LDG.E R2, desc[UR4][R2.64] ;  /* 0x0000000402027981 */ /* 0x008ea2000c1e1900 */
[----:B0-----:R-:W-:-:S04]  /*0100*/  IMAD.WIDE R4, R7, 0x4, R4 ;  /* 0x0000000407047825 */ /* 0x001fc800078e0204 */
[----:B--2---:R-:W-:-:S05]  /*0110*/  FADD R7, R2, R2 ;  /* 0x0000000202077221 */ /* 0x004fca0000000000 */
[----:B------:R-:W-:Y:S01]  /*0120*/  STG.E desc[UR4][R4.64], R7 ;  /* 0x0000000704007986 */ /* 0x000fe2000c101904 */
[----:B------:R-:W-:Y:S05]  /*0130*/  EXIT ;  /* 0x000000000000794d */ /* 0x000fea0003800000 */
.L_x_0:
[----:B------:R-:W-:-:S00]  /*0140*/  BRA `(.L_x_0) ;  /* 0xfffffffc00fc7947 */ /* 0x000fc0000383ffff */
[----:B------:R-:W-:-:S00]  /*0150*/  NOP ;  /* 0x0000000000007918 */ /* 0x000fc00000000000 */
        /* <DEDUP_REMOVED lines=10> */
.L_x_1:


//--------------------- .nv.shared.reserved.0     --------------------------
	.section	.nv.shared.reserved.0,"aw",@nobits
	.weak		__nv_reservedSMEM_offset_0_alias
	.size		__nv_reservedSMEM_offset_0_alias, 0, 64
	.other		__nv_reservedSMEM_offset_0_alias,@"STO_CUDA_RESERVED_SHARED STV_DEFAULT"
__nv_reservedSMEM_offset_0_alias:
	.zero		0
	.zero		64


//--------------------- .nv.constant0._Z8cuda_addPfS_i --------------------------
	.section	.nv.constant0._Z8cuda_addPfS_i,"a",@progbits
	.sectionflags	@""
	.align	4
.nv.constant0._Z8cuda_addPfS_i:
	.zero		916


//--------------------- SYMBOLS --------------------------

	.type		.nv.reservedSmem.offset0,@object
	.size		.nv.reservedSmem.offset0,0x4
